//
// Generated by NVIDIA NVVM Compiler
//
// Compiler Build ID: CL-36424714
// Cuda compilation tools, release 13.0, V13.0.88
// Based on NVVM 20.0.0
//

.version 9.0
.target sm_100
.address_size 64

	// .globl	_Z9simpleAddPfS_S_i

.visible .entry _Z9simpleAddPfS_S_i(
	.param .u64 .ptr .align 1 _Z9simpleAddPfS_S_i_param_0,
	.param .u64 .ptr .align 1 _Z9simpleAddPfS_S_i_param_1,
	.param .u64 .ptr .align 1 _Z9simpleAddPfS_S_i_param_2,
	.param .u32 _Z9simpleAddPfS_S_i_param_3
)
{
	.reg .pred 	%p<2>;
	.reg .b32 	%r<6>;
	.reg .b32 	%f<4>;
	.reg .b64 	%rd<11>;

	ld.param.u64 	%rd1, [_Z9simpleAddPfS_S_i_param_0];
	ld.param.u64 	%rd2, [_Z9simpleAddPfS_S_i_param_1];
	ld.param.u64 	%rd3, [_Z9simpleAddPfS_S_i_param_2];
	ld.param.u32 	%r2, [_Z9simpleAddPfS_S_i_param_3];
	mov.u32 	%r3, %ctaid.x;
	mov.u32 	%r4, %ntid.x;
	mov.u32 	%r5, %tid.x;
	mad.lo.s32 	%r1, %r3, %r4, %r5;
	setp.ge.s32 	%p1, %r1, %r2;
	@%p1 bra 	$L__BB0_2;
	cvta.to.global.u64 	%rd4, %rd1;
	cvta.to.global.u64 	%rd5, %rd2;
	cvta.to.global.u64 	%rd6, %rd3;
	mul.wide.s32 	%rd7, %r1, 4;
	add.s64 	%rd8, %rd4, %rd7;
	ld.global.f32 	%f1, [%rd8];
	add.s64 	%rd9, %rd5, %rd7;
	ld.global.f32 	%f2, [%rd9];
	add.f32 	%f3, %f1, %f2;
	add.s64 	%rd10, %rd6, %rd7;
	st.global.f32 	[%rd10], %f3;
$L__BB0_2:
	ret;

}


// ===== COMPILED SASS (sm_100) =====

	.target	sm_100

	.elftype	@"ET_EXEC"


//--------------------- .note.nv.tkinfo           --------------------------
	.section	.note.nv.tkinfo,"",@"SHT_NOTE"
	.sectionflags	@"SHF_NOTE_NV_TKINFO"
	.tkinfo
        /*0018*/ 	.word	0x00000002
        /*0030*/ 	.string	""
        /*0030*/ 	.string	"ptxas"
        /*0030*/ 	.string	"Cuda compilation tools, release 13.0, V13.0.88"
        /*0030*/ 	.string	"Build cuda_13.0.r13.0/compiler.36424714_0"
        /*0030*/ 	.string	"-arch sm_100 -m 64 "



//--------------------- .note.nv.cuinfo           --------------------------
	.section	.note.nv.cuinfo,"",@"SHT_NOTE"
	.sectionflags	@"SHF_NOTE_NV_CUINFO"
        /*0018*/ 	.short	0x0002
        /*001a*/ 	.short	0x0064
        /*001c*/ 	.short	0x0082
	.zero		2


//--------------------- .nv.info                  --------------------------
	.section	.nv.info,"",@"SHT_CUDA_INFO"
	.align	4


	//----- nvinfo : EIATTR_REGCOUNT
	.align		4
        /*0000*/ 	.byte	0x04, 0x2f
        /*0002*/ 	.short	(.L_1 - .L_0)
	.align		4
.L_0:
        /*0004*/ 	.word	index@(_Z9simpleAddPfS_S_i)
        /*0008*/ 	.word	0x0000000c


	//----- nvinfo : EIATTR_FRAME_SIZE
	.align		4
.L_1:
        /*000c*/ 	.byte	0x04, 0x11
        /*000e*/ 	.short	(.L_3 - .L_2)
	.align		4
.L_2:
        /*0010*/ 	.word	index@(_Z9simpleAddPfS_S_i)
        /*0014*/ 	.word	0x00000000


	//----- nvinfo : EIATTR_MIN_STACK_SIZE
	.align		4
.L_3:
        /*0018*/ 	.byte	0x04, 0x12
        /*001a*/ 	.short	(.L_5 - .L_4)
	.align		4
.L_4:
        /*001c*/ 	.word	index@(_Z9simpleAddPfS_S_i)
        /*0020*/ 	.word	0x00000000
.L_5:


//--------------------- .nv.compat                --------------------------
	.section	.nv.compat,"",@"SHT_CUDA_COMPAT_INFO"
	.align	4
        /*0000*/ 	.byte	0x02, 0x09, 0x00, 0x00, 0x02, 0x02, 0x01, 0x00, 0x02, 0x05, 0x05, 0x00, 0x03, 0x07, 0x01, 0x01
        /*0010*/ 	.byte	0x02, 0x03, 0x00, 0x00, 0x02, 0x06, 0x01, 0x00, 0x04, 0x0b, 0x08, 0x00, 0x09, 0x00, 0x00, 0x00
        /*0020*/ 	.byte	0x00, 0x00, 0x00, 0x00


//--------------------- .nv.info._Z9simpleAddPfS_S_i --------------------------
	.section	.nv.info._Z9simpleAddPfS_S_i,"",@"SHT_CUDA_INFO"
	.sectionflags	@""
	.align	4


	//----- nvinfo : EIATTR_CUDA_API_VERSION
	.align		4
        /*0000*/ 	.byte	0x04, 0x37
        /*0002*/ 	.short	(.L_7 - .L_6)
.L_6:
        /*0004*/ 	.word	0x00000082


	//----- nvinfo : EIATTR_KPARAM_INFO
	.align		4
.L_7:
        /*0008*/ 	.byte	0x04, 0x17
        /*000a*/ 	.short	(.L_9 - .L_8)
.L_8:
        /*000c*/ 	.word	0x00000000
        /*0010*/ 	.short	0x0003
        /*0012*/ 	.short	0x0018
        /*0014*/ 	.byte	0x00, 0xf0, 0x11, 0x00


	//----- nvinfo : EIATTR_KPARAM_INFO
	.align		4
.L_9:
        /*0018*/ 	.byte	0x04, 0x17
        /*001a*/ 	.short	(.L_11 - .L_10)
.L_10:
        /*001c*/ 	.word	0x00000000
        /*0020*/ 	.short	0x0002
        /*0022*/ 	.short	0x0010
        /*0024*/ 	.byte	0x00, 0xf5, 0x21, 0x00


	//----- nvinfo : EIATTR_KPARAM_INFO
	.align		4
.L_11:
        /*0028*/ 	.byte	0x04, 0x17
        /*002a*/ 	.short	(.L_13 - .L_12)
.L_12:
        /*002c*/ 	.word	0x00000000
        /*0030*/ 	.short	0x0001
        /*0032*/ 	.short	0x0008
        /*0034*/ 	.byte	0x00, 0xf5, 0x21, 0x00


	//----- nvinfo : EIATTR_KPARAM_INFO
	.align		4
.L_13:
        /*0038*/ 	.byte	0x04, 0x17
        /*003a*/ 	.short	(.L_15 - .L_14)
.L_14:
        /*003c*/ 	.word	0x00000000
        /*0040*/ 	.short	0x0000
        /*0042*/ 	.short	0x0000
        /*0044*/ 	.byte	0x00, 0xf5, 0x21, 0x00


	//----- nvinfo : EIATTR_SPARSE_MMA_MASK
	.align		4
.L_15:
        /*0048*/ 	.byte	0x03, 0x50
        /*004a*/ 	.short	0x0000


	//----- nvinfo : EIATTR_MAXREG_COUNT
	.align		4
        /*004c*/ 	.byte	0x03, 0x1b
        /*004e*/ 	.short	0x00ff


	//----- nvinfo : EIATTR_MERCURY_ISA_VERSION
	.align		4
        /*0050*/ 	.byte	0x03, 0x5f
        /*0052*/ 	.short	0x0101


	//----- nvinfo : EIATTR_VRC_CTA_INIT_COUNT
	.align		4
        /*0054*/ 	.byte	0x02, 0x4a
	.zero		1
	.zero		1


	//----- nvinfo : EIATTR_EXIT_INSTR_OFFSETS
	.align		4
        /*0058*/ 	.byte	0x04, 0x1c
        /*005a*/ 	.short	(.L_17 - .L_16)


	//   ....[0]....
.L_16:
        /*005c*/ 	.word	0x00000070


	//   ....[1]....
        /*0060*/ 	.word	0x00000130


	//----- nvinfo : EIATTR_CBANK_PARAM_SIZE
	.align		4
.L_17:
        /*0064*/ 	.byte	0x03, 0x19
        /*0066*/ 	.short	0x001c


	//----- nvinfo : EIATTR_PARAM_CBANK
	.align		4
        /*0068*/ 	.byte	0x04, 0x0a
        /*006a*/ 	.short	(.L_19 - .L_18)
	.align		4
.L_18:
        /*006c*/ 	.word	index@(.nv.constant0._Z9simpleAddPfS_S_i)
        /*0070*/ 	.short	0x0380
        /*0072*/ 	.short	0x001c


	//----- nvinfo : EIATTR_SW_WAR
	.align		4
.L_19:
        /*0074*/ 	.byte	0x04, 0x36
        /*0076*/ 	.short	(.L_21 - .L_20)
.L_20:
        /*0078*/ 	.word	0x00000008
.L_21:


//--------------------- .nv.callgraph             --------------------------
	.section	.nv.callgraph,"",@"SHT_CUDA_CALLGRAPH"
	.align	4
	.sectionentsize	8
	.align		4
        /*0000*/ 	.word	0x00000000
	.align		4
        /*0004*/ 	.word	0xffffffff
	.align		4
        /*0008*/ 	.word	0x00000000
	.align		4
        /*000c*/ 	.word	0xfffffffe
	.align		4
        /*0010*/ 	.word	0x00000000
	.align		4
        /*0014*/ 	.word	0xfffffffd
	.align		4
        /*0018*/ 	.word	0x00000000
	.align		4
        /*001c*/ 	.word	0xfffffffc


//--------------------- .text._Z9simpleAddPfS_S_i --------------------------
	.section	.text._Z9simpleAddPfS_S_i,"ax",@progbits
	.align	128
        .global         _Z9simpleAddPfS_S_i
        .type           _Z9simpleAddPfS_S_i,@function
        .size           _Z9simpleAddPfS_S_i,(.L_x_1 - _Z9simpleAddPfS_S_i)
        .other          _Z9simpleAddPfS_S_i,@"STO_CUDA_ENTRY STV_DEFAULT"
_Z9simpleAddPfS_S_i:
.text._Z9simpleAddPfS_S_i:
[----:B------:R-:W-:Y:S01]  /*0000*/  LDC R1, c[0x0][0x37c] ;  /* 0x0000df00ff017b82 */ /* 0x000fe20000000800 */
[----:B------:R-:W0:Y:S07]  /*0010*/  S2R R0, SR_TID.X ;  /* 0x0000000000007919 */ /* 0x000e2e0000002100 */
[----:B------:R-:W0:Y:S01]  /*0020*/  S2UR UR4, SR_CTAID.X ;  /* 0x00000000000479c3 */ /* 0x000e220000002500 */
[----:B------:R-:W1:Y:S07]  /*0030*/  LDCU UR5, c[0x0][0x398] ;  /* 0x00007300ff0577ac */ /* 0x000e6e0008000800 */
[----:B------:R-:W0:Y:S02]  /*0040*/  LDC R9, c[0x0][0x360] ;  /* 0x0000d800ff097b82 */ /* 0x000e240000000800 */
[----:B0-----:R-:W-:-:S05]  /*0050*/  IMAD R9, R9, UR4, R0 ;  /* 0x0000000409097c24 */ /* 0x001fca000f8e0200 */
[----:B-1----:R-:W-:-:S13]  /*0060*/  ISETP.GE.AND P0, PT, R9, UR5, PT ;  /* 0x0000000509007c0c */ /* 0x002fda000bf06270 */
[----:B------:R-:W-:Y:S05]  /*0070*/  @P0 EXIT ;  /* 0x000000000000094d */ /* 0x000fea0003800000 */
[----:B------:R-:W0:Y:S01]  /*0080*/  LDC.64 R2, c[0x0][0x380] ;  /* 0x0000e000ff027b82 */ /* 0x000e220000000a00 */
[----:B------:R-:W1:Y:S07]  /*0090*/  LDCU.64 UR4, c[0x0][0x358] ;  /* 0x00006b00ff0477ac */ /* 0x000e6e0008000a00 */
[----:B------:R-:W2:Y:S08]  /*00a0*/  LDC.64 R4, c[0x0][0x388] ;  /* 0x0000e200ff047b82 */ /* 0x000eb00000000a00 */
[----:B------:R-:W3:Y:S01]  /*00b0*/  LDC.64 R6, c[0x0][0x390] ;  /* 0x0000e400ff067b82 */ /* 0x000ee20000000a00 */
[----:B0-----:R-:W-:-:S06]  /*00c0*/  IMAD.WIDE R2, R9, 0x4, R2 ;  /* 0x0000000409027825 */ /* 0x001fcc00078e0202 */
[----:B-1----:R-:W4:Y:S01]  /*00d0*/  LDG.E R2, desc[UR4][R2.64] ;  /* 0x0000000402027981 */ /* 0x002f22000c1e1900 */
[----:B--2---:R-:W-:-:S06]  /*00e0*/  IMAD.WIDE R4, R9, 0x4, R4 ;  /* 0x0000000409047825 */ /* 0x004fcc00078e0204 */
[----:B------:R-:W4:Y:S01]  /*00f0*/  LDG.E R5, desc[UR4][R4.64] ;  /* 0x0000000404057981 */ /* 0x000f22000c1e1900 */
[----:B---3--:R-:W-:-:S04]  /*0100*/  IMAD.WIDE R6, R9, 0x4, R6 ;  /* 0x0000000409067825 */ /* 0x008fc800078e0206 */
[----:B----4-:R-:W-:-:S05]  /*0110*/  FADD R9, R2, R5 ;  /* 0x0000000502097221 */ /* 0x010fca0000000000 */
[----:B------:R-:W-:Y:S01]  /*0120*/  STG.E desc[UR4][R6.64], R9 ;  /* 0x0000000906007986 */ /* 0x000fe2000c101904 */
[----:B------:R-:W-:Y:S05]  /*0130*/  EXIT ;  /* 0x000000000000794d */ /* 0x000fea0003800000 */
.L_x_0:
[----:B------:R-:W-:-:S00]  /*0140*/  BRA `(.L_x_0) ;  /* 0xfffffffc00fc7947 */ /* 0x000fc0000383ffff */
[----:B------:R-:W-:-:S00]  /*0150*/  NOP ;  /* 0x0000000000007918 */ /* 0x000fc00000000000 */
        /* <DEDUP_REMOVED lines=10> */
.L_x_1:


//--------------------- .nv.shared.reserved.0     --------------------------
	.section	.nv.shared.reserved.0,"aw",@nobits
	.weak		__nv_reservedSMEM_offset_0_alias
	.size		__nv_reservedSMEM_offset_0_alias, 0, 64
	.other		__nv_reservedSMEM_offset_0_alias,@"STO_CUDA_RESERVED_SHARED STV_DEFAULT"
__nv_reservedSMEM_offset_0_alias:
	.zero		0
	.zero		64


//--------------------- .nv.constant0._Z9simpleAddPfS_S_i --------------------------
	.section	.nv.constant0._Z9simpleAddPfS_S_i,"a",@progbits
	.sectionflags	@""
	.align	4
.nv.constant0._Z9simpleAddPfS_S_i:
	.zero		924


//--------------------- SYMBOLS --------------------------

	.type		.nv.reservedSmem.offset0,@object
	.size		.nv.reservedSmem.offset0,0x4
